//
// Generated by NVIDIA NVVM Compiler
//
// Compiler Build ID: CL-36424714
// Cuda compilation tools, release 13.0, V13.0.88
// Based on NVVM 20.0.0
//

.version 9.0
.target sm_100
.address_size 64

	// .globl	_Z13increment_gpuPxx
.extern .func  (.param .b32 func_retval0) vprintf
(
	.param .b64 vprintf_param_0,
	.param .b64 vprintf_param_1
)
;
.global .align 1 .b8 $str[14] = {104, 101, 114, 101, 32, 105, 115, 32, 37, 108, 108, 100, 10};

.visible .entry _Z13increment_gpuPxx(
	.param .u64 .ptr .align 1 _Z13increment_gpuPxx_param_0,
	.param .u64 _Z13increment_gpuPxx_param_1
)
{
	.local .align 8 .b8 	__local_depot0[8];
	.reg .b64 	%SP;
	.reg .b64 	%SPL;
	.reg .pred 	%p<2>;
	.reg .b32 	%r<7>;
	.reg .b64 	%rd<13>;

	mov.u64 	%SPL, __local_depot0;
	cvta.local.u64 	%SP, %SPL;
	ld.param.u64 	%rd2, [_Z13increment_gpuPxx_param_0];
	ld.param.u64 	%rd3, [_Z13increment_gpuPxx_param_1];
	add.u64 	%rd4, %SP, 0;
	add.u64 	%rd5, %SPL, 0;
	mov.u32 	%r1, %tid.x;
	mov.u32 	%r2, %ctaid.x;
	mov.u32 	%r3, %ntid.x;
	mad.lo.s32 	%r4, %r2, %r3, %r1;
	cvt.u64.u32 	%rd1, %r4;
	st.local.u64 	[%rd5], %rd3;
	mov.u64 	%rd6, $str;
	cvta.global.u64 	%rd7, %rd6;
	{ // callseq 0, 0
	.param .b64 param0;
	st.param.b64 	[param0], %rd7;
	.param .b64 param1;
	st.param.b64 	[param1], %rd4;
	.param .b32 retval0;
	call.uni (retval0), 
	vprintf, 
	(
	param0, 
	param1
	);
	ld.param.b32 	%r5, [retval0];
	} // callseq 0
	setp.le.s64 	%p1, %rd3, %rd1;
	@%p1 bra 	$L__BB0_2;
	cvta.to.global.u64 	%rd8, %rd2;
	shl.b64 	%rd9, %rd1, 3;
	add.s64 	%rd10, %rd8, %rd9;
	ld.global.u64 	%rd11, [%rd10];
	add.s64 	%rd12, %rd11, 1;
	st.global.u64 	[%rd10], %rd12;
$L__BB0_2:
	ret;

}


// ===== COMPILED SASS (sm_100) =====

	.target	sm_100

	.elftype	@"ET_EXEC"


//--------------------- .note.nv.tkinfo           --------------------------
	.section	.note.nv.tkinfo,"",@"SHT_NOTE"
	.sectionflags	@"SHF_NOTE_NV_TKINFO"
	.tkinfo
        /*0018*/ 	.word	0x00000002
        /*0030*/ 	.string	""
        /*0030*/ 	.string	"ptxas"
        /*0030*/ 	.string	"Cuda compilation tools, release 13.0, V13.0.88"
        /*0030*/ 	.string	"Build cuda_13.0.r13.0/compiler.36424714_0"
        /*0030*/ 	.string	"-arch sm_100 -m 64 "



//--------------------- .note.nv.cuinfo           --------------------------
	.section	.note.nv.cuinfo,"",@"SHT_NOTE"
	.sectionflags	@"SHF_NOTE_NV_CUINFO"
        /*0018*/ 	.short	0x0002
        /*001a*/ 	.short	0x0064
        /*001c*/ 	.short	0x0082
	.zero		2


//--------------------- .nv.info                  --------------------------
	.section	.nv.info,"",@"SHT_CUDA_INFO"
	.align	4


	//----- nvinfo : EIATTR_REGCOUNT
	.align		4
        /*0000*/ 	.byte	0x04, 0x2f
        /*0002*/ 	.short	(.L_2 - .L_1)
	.align		4
.L_1:
        /*0004*/ 	.word	index@(_Z13increment_gpuPxx)
        /*0008*/ 	.word	0x00000018


	//----- nvinfo : EIATTR_FRAME_SIZE
	.align		4
.L_2:
        /*000c*/ 	.byte	0x04, 0x11
        /*000e*/ 	.short	(.L_4 - .L_3)
	.align		4
.L_3:
        /*0010*/ 	.word	index@(_Z13increment_gpuPxx)
        /*0014*/ 	.word	0x00000008


	//----- nvinfo : EIATTR_MIN_STACK_SIZE
	.align		4
.L_4:
        /*0018*/ 	.byte	0x04, 0x12
        /*001a*/ 	.short	(.L_6 - .L_5)
	.align		4
.L_5:
        /*001c*/ 	.word	index@(_Z13increment_gpuPxx)
        /*0020*/ 	.word	0x00000008
.L_6:


//--------------------- .nv.compat                --------------------------
	.section	.nv.compat,"",@"SHT_CUDA_COMPAT_INFO"
	.align	4
        /*0000*/ 	.byte	0x02, 0x09, 0x00, 0x00, 0x02, 0x02, 0x01, 0x00, 0x02, 0x05, 0x05, 0x00, 0x03, 0x07, 0x01, 0x01
        /*0010*/ 	.byte	0x02, 0x03, 0x00, 0x00, 0x02, 0x06, 0x01, 0x00, 0x04, 0x0b, 0x08, 0x00, 0x09, 0x00, 0x00, 0x00
        /*0020*/ 	.byte	0x00, 0x00, 0x00, 0x00


//--------------------- .nv.info._Z13increment_gpuPxx --------------------------
	.section	.nv.info._Z13increment_gpuPxx,"",@"SHT_CUDA_INFO"
	.sectionflags	@""
	.align	4


	//----- nvinfo : EIATTR_CUDA_API_VERSION
	.align		4
        /*0000*/ 	.byte	0x04, 0x37
        /*0002*/ 	.short	(.L_8 - .L_7)
.L_7:
        /*0004*/ 	.word	0x00000082


	//----- nvinfo : EIATTR_KPARAM_INFO
	.align		4
.L_8:
        /*0008*/ 	.byte	0x04, 0x17
        /*000a*/ 	.short	(.L_10 - .L_9)
.L_9:
        /*000c*/ 	.word	0x00000000
        /*0010*/ 	.short	0x0001
        /*0012*/ 	.short	0x0008
        /*0014*/ 	.byte	0x00, 0xf0, 0x21, 0x00


	//----- nvinfo : EIATTR_KPARAM_INFO
	.align		4
.L_10:
        /*0018*/ 	.byte	0x04, 0x17
        /*001a*/ 	.short	(.L_12 - .L_11)
.L_11:
        /*001c*/ 	.word	0x00000000
        /*0020*/ 	.short	0x0000
        /*0022*/ 	.short	0x0000
        /*0024*/ 	.byte	0x00, 0xf5, 0x21, 0x00


	//----- nvinfo : EIATTR_SPARSE_MMA_MASK
	.align		4
.L_12:
        /*0028*/ 	.byte	0x03, 0x50
        /*002a*/ 	.short	0x0000


	//----- nvinfo : EIATTR_MAXREG_COUNT
	.align		4
        /*002c*/ 	.byte	0x03, 0x1b
        /*002e*/ 	.short	0x00ff


	//----- nvinfo : EIATTR_EXTERNS
	.align		4
        /*0030*/ 	.byte	0x04, 0x0f
        /*0032*/ 	.short	(.L_14 - .L_13)


	//   ....[0]....
	.align		4
.L_13:
        /*0034*/ 	.word	index@(vprintf)


	//----- nvinfo : EIATTR_MERCURY_ISA_VERSION
	.align		4
.L_14:
        /*0038*/ 	.byte	0x03, 0x5f
        /*003a*/ 	.short	0x0101


	//----- nvinfo : EIATTR_VRC_CTA_INIT_COUNT
	.align		4
        /*003c*/ 	.byte	0x02, 0x4a
	.zero		1
	.zero		1


	//----- nvinfo : EIATTR_SYSCALL_OFFSETS
	.align		4
        /*0040*/ 	.byte	0x04, 0x46
        /*0042*/ 	.short	(.L_16 - .L_15)


	//   ....[0]....
.L_15:
        /*0044*/ 	.word	0x00000120


	//----- nvinfo : EIATTR_EXIT_INSTR_OFFSETS
	.align		4
.L_16:
        /*0048*/ 	.byte	0x04, 0x1c
        /*004a*/ 	.short	(.L_18 - .L_17)


	//   ....[0]....
.L_17:
        /*004c*/ 	.word	0x00000160


	//   ....[1]....
        /*0050*/ 	.word	0x000001f0


	//----- nvinfo : EIATTR_CRS_STACK_SIZE
	.align		4
.L_18:
        /*0054*/ 	.byte	0x04, 0x1e
        /*0056*/ 	.short	(.L_20 - .L_19)
.L_19:
        /*0058*/ 	.word	0x00000000


	//----- nvinfo : EIATTR_CBANK_PARAM_SIZE
	.align		4
.L_20:
        /*005c*/ 	.byte	0x03, 0x19
        /*005e*/ 	.short	0x0010


	//----- nvinfo : EIATTR_PARAM_CBANK
	.align		4
        /*0060*/ 	.byte	0x04, 0x0a
        /*0062*/ 	.short	(.L_22 - .L_21)
	.align		4
.L_21:
        /*0064*/ 	.word	index@(.nv.constant0._Z13increment_gpuPxx)
        /*0068*/ 	.short	0x0380
        /*006a*/ 	.short	0x0010


	//----- nvinfo : EIATTR_SW_WAR
	.align		4
.L_22:
        /*006c*/ 	.byte	0x04, 0x36
        /*006e*/ 	.short	(.L_24 - .L_23)
.L_23:
        /*0070*/ 	.word	0x00000008
.L_24:


//--------------------- .nv.callgraph             --------------------------
	.section	.nv.callgraph,"",@"SHT_CUDA_CALLGRAPH"
	.align	4
	.sectionentsize	8
	.align		4
        /*0000*/ 	.word	0x00000000
	.align		4
        /*0004*/ 	.word	0xffffffff
	.align		4
        /*0008*/ 	.word	index@(_Z13increment_gpuPxx)
	.align		4
        /*000c*/ 	.word	index@(vprintf)
	.align		4
        /*0010*/ 	.word	0x00000000
	.align		4
        /*0014*/ 	.word	0xfffffffe
	.align		4
        /*0018*/ 	.word	0x00000000
	.align		4
        /*001c*/ 	.word	0xfffffffd
	.align		4
        /*0020*/ 	.word	0x00000000
	.align		4
        /*0024*/ 	.word	0xfffffffc


//--------------------- .nv.constant4             --------------------------
	.section	.nv.constant4,"a",@progbits
	.align	8
	.align		8
.nv.constant4:
        /*0000*/ 	.dword	vprintf
	.align		8
        /*0008*/ 	.dword	$str


//--------------------- .text._Z13increment_gpuPxx --------------------------
	.section	.text._Z13increment_gpuPxx,"ax",@progbits
	.align	128
        .global         _Z13increment_gpuPxx
        .type           _Z13increment_gpuPxx,@function
        .size           _Z13increment_gpuPxx,(.L_x_2 - _Z13increment_gpuPxx)
        .other          _Z13increment_gpuPxx,@"STO_CUDA_ENTRY STV_DEFAULT"
_Z13increment_gpuPxx:
.text._Z13increment_gpuPxx:
[----:B------:R-:W0:Y:S08]  /*0000*/  LDC R1, c[0x0][0x37c] ;  /* 0x0000df00ff017b82 */ /* 0x000e300000000800 */
[----:B------:R-:W1:Y:S01]  /*0010*/  LDC.64 R10, c[0x0][0x388] ;  /* 0x0000e200ff0a7b82 */ /* 0x000e620000000a00 */
[----:B------:R-:W2:Y:S01]  /*0020*/  S2R R2, SR_TID.X ;  /* 0x0000000000027919 */ /* 0x000ea20000002100 */
[----:B0-----:R-:W-:Y:S01]  /*0030*/  VIADD R1, R1, 0xfffffff8 ;  /* 0xfffffff801017836 */ /* 0x001fe20000000000 */
[----:B------:R-:W0:Y:S01]  /*0040*/  LDCU UR5, c[0x0][0x2fc] ;  /* 0x00005f80ff0577ac */ /* 0x000e220008000800 */
[----:B------:R-:W-:Y:S01]  /*0050*/  MOV R0, 0x0 ;  /* 0x0000000000007802 */ /* 0x000fe20000000f00 */
[----:B------:R-:W3:Y:S03]  /*0060*/  LDCU UR4, c[0x0][0x2f8] ;  /* 0x00005f00ff0477ac */ /* 0x000ee60008000800 */
[----:B------:R-:W2:Y:S01]  /*0070*/  S2UR UR6, SR_CTAID.X ;  /* 0x00000000000679c3 */ /* 0x000ea20000002500 */
[----:B------:R-:W4:Y:S07]  /*0080*/  LDCU.64 UR8, c[0x4][0x8] ;  /* 0x01000100ff0877ac */ /* 0x000f2e0008000a00 */
[----:B------:R-:W2:Y:S01]  /*0090*/  LDC R3, c[0x0][0x360] ;  /* 0x0000d800ff037b82 */ /* 0x000ea20000000800 */
[----:B-1----:R1:W-:Y:S07]  /*00a0*/  STL.64 [R1], R10 ;  /* 0x0000000a01007387 */ /* 0x0023ee0000100a00 */
[----:B------:R1:W1:Y:S01]  /*00b0*/  LDC.64 R8, c[0x4][R0] ;  /* 0x0100000000087b82 */ /* 0x0002620000000a00 */
[----:B---3--:R-:W-:Y:S01]  /*00c0*/  IADD3 R6, P0, PT, R1, UR4, RZ ;  /* 0x0000000401067c10 */ /* 0x008fe2000ff1e0ff */
[----:B----4-:R-:W-:-:S02]  /*00d0*/  IMAD.U32 R4, RZ, RZ, UR8 ;  /* 0x00000008ff047e24 */ /* 0x010fc4000f8e00ff */
[----:B------:R-:W-:Y:S02]  /*00e0*/  IMAD.U32 R5, RZ, RZ, UR9 ;  /* 0x00000009ff057e24 */ /* 0x000fe4000f8e00ff */
[----:B0-----:R-:W-:Y:S02]  /*00f0*/  IMAD.X R7, RZ, RZ, UR5, P0 ;  /* 0x00000005ff077e24 */ /* 0x001fe400080e06ff */
[----:B--2---:R-:W-:-:S07]  /*0100*/  IMAD R2, R3, UR6, R2 ;  /* 0x0000000603027c24 */ /* 0x004fce000f8e0202 */
[----:B------:R-:W-:-:S07]  /*0110*/  LEPC R20, `(.L_x_0) ;  /* 0x000000001014794e */ /* 0x000fce0000000000 */
[----:B-1----:R-:W-:Y:S05]  /*0120*/  CALL.ABS.NOINC R8 ;  /* 0x0000000008007343 */ /* 0x002fea0003c00000 */
.L_x_0:
[----:B------:R-:W0:Y:S02]  /*0130*/  LDCU.64 UR4, c[0x0][0x388] ;  /* 0x00007100ff0477ac */ /* 0x000e240008000a00 */
[----:B0-----:R-:W-:-:S04]  /*0140*/  ISETP.GE.U32.AND P0, PT, R2, UR4, PT ;  /* 0x0000000402007c0c */ /* 0x001fc8000bf06070 */
[----:B------:R-:W-:-:S13]  /*0150*/  ISETP.GE.AND.EX P0, PT, RZ, UR5, PT, P0 ;  /* 0x00000005ff007c0c */ /* 0x000fda000bf06300 */
[----:B------:R-:W-:Y:S05]  /*0160*/  @P0 EXIT ;  /* 0x000000000000094d */ /* 0x000fea0003800000 */
[----:B------:R-:W0:Y:S01]  /*0170*/  LDCU.64 UR6, c[0x0][0x380] ;  /* 0x00007000ff0677ac */ /* 0x000e220008000a00 */
[----:B------:R-:W1:Y:S01]  /*0180*/  LDCU.64 UR4, c[0x0][0x358] ;  /* 0x00006b00ff0477ac */ /* 0x000e620008000a00 */
[----:B0-----:R-:W-:-:S04]  /*0190*/  LEA R4, P0, R2, UR6, 0x3 ;  /* 0x0000000602047c11 */ /* 0x001fc8000f8018ff */
[----:B------:R-:W-:-:S05]  /*01a0*/  LEA.HI.X R5, R2, UR7, RZ, 0x3, P0 ;  /* 0x0000000702057c11 */ /* 0x000fca00080f1cff */
[----:B-1----:R-:W2:Y:S02]  /*01b0*/  LDG.E.64 R2, desc[UR4][R4.64] ;  /* 0x0000000404027981 */ /* 0x002ea4000c1e1b00 */
[----:B--2---:R-:W-:-:S05]  /*01c0*/  IADD3 R2, P0, PT, R2, 0x1, RZ ;  /* 0x0000000102027810 */ /* 0x004fca0007f1e0ff */
[----:B------:R-:W-:-:S05]  /*01d0*/  IMAD.X R3, RZ, RZ, R3, P0 ;  /* 0x000000ffff037224 */ /* 0x000fca00000e0603 */
[----:B------:R-:W-:Y:S01]  /*01e0*/  STG.E.64 desc[UR4][R4.64], R2 ;  /* 0x0000000204007986 */ /* 0x000fe2000c101b04 */
[----:B------:R-:W-:Y:S05]  /*01f0*/  EXIT ;  /* 0x000000000000794d */ /* 0x000fea0003800000 */
.L_x_1:
[----:B------:R-:W-:-:S00]  /*0200*/  BRA `(.L_x_1) ;  /* 0xfffffffc00fc7947 */ /* 0x000fc0000383ffff */
[----:B------:R-:W-:-:S00]  /*0210*/  NOP ;  /* 0x0000000000007918 */ /* 0x000fc00000000000 */
        /* <DEDUP_REMOVED lines=14> */
.L_x_2:


//--------------------- .nv.global.init           --------------------------
	.section	.nv.global.init,"aw",@progbits
.nv.global.init:
	.type		$str,@object
	.size		$str,(.L_0 - $str)
$str:
        /*0000*/ 	.byte	0x68, 0x65, 0x72, 0x65, 0x20, 0x69, 0x73, 0x20, 0x25, 0x6c, 0x6c, 0x64, 0x0a, 0x00
.L_0:


//--------------------- .nv.shared.reserved.0     --------------------------
	.section	.nv.shared.reserved.0,"aw",@nobits
	.weak		__nv_reservedSMEM_offset_0_alias
	.size		__nv_reservedSMEM_offset_0_alias, 0, 64
	.other		__nv_reservedSMEM_offset_0_alias,@"STO_CUDA_RESERVED_SHARED STV_DEFAULT"
__nv_reservedSMEM_offset_0_alias:
	.zero		0
	.zero		64


//--------------------- .nv.constant0._Z13increment_gpuPxx --------------------------
	.section	.nv.constant0._Z13increment_gpuPxx,"a",@progbits
	.sectionflags	@""
	.align	4
.nv.constant0._Z13increment_gpuPxx:
	.zero		912


//--------------------- SYMBOLS --------------------------

	.type		.nv.reservedSmem.offset0,@object
	.size		.nv.reservedSmem.offset0,0x4
	.type		vprintf,@function
